//
// Generated by NVIDIA NVVM Compiler
//
// Compiler Build ID: CL-36424714
// Cuda compilation tools, release 13.0, V13.0.88
// Based on NVVM 20.0.0
//

.version 9.0
.target sm_100
.address_size 64

	// .globl	_Z11run_bw_testP18gdaki_perf_contextjPjjS1_PhS1_S2_S1_
.extern .func  (.param .b32 func_retval0) vprintf
(
	.param .b64 vprintf_param_0,
	.param .b64 vprintf_param_1
)
;
.global .align 1 .b8 $str[36] = {84, 101, 115, 116, 105, 110, 103, 32, 66, 87, 32, 111, 110, 32, 98, 108, 111, 99, 107, 32, 37, 100, 44, 32, 116, 104, 114, 101, 97, 100, 32, 37, 100, 33, 10};

.visible .entry _Z11run_bw_testP18gdaki_perf_contextjPjjS1_PhS1_S2_S1_(
	.param .u64 .ptr .align 1 _Z11run_bw_testP18gdaki_perf_contextjPjjS1_PhS1_S2_S1__param_0,
	.param .u32 _Z11run_bw_testP18gdaki_perf_contextjPjjS1_PhS1_S2_S1__param_1,
	.param .u64 .ptr .align 1 _Z11run_bw_testP18gdaki_perf_contextjPjjS1_PhS1_S2_S1__param_2,
	.param .u32 _Z11run_bw_testP18gdaki_perf_contextjPjjS1_PhS1_S2_S1__param_3,
	.param .u64 .ptr .align 1 _Z11run_bw_testP18gdaki_perf_contextjPjjS1_PhS1_S2_S1__param_4,
	.param .u64 .ptr .align 1 _Z11run_bw_testP18gdaki_perf_contextjPjjS1_PhS1_S2_S1__param_5,
	.param .u64 .ptr .align 1 _Z11run_bw_testP18gdaki_perf_contextjPjjS1_PhS1_S2_S1__param_6,
	.param .u64 .ptr .align 1 _Z11run_bw_testP18gdaki_perf_contextjPjjS1_PhS1_S2_S1__param_7,
	.param .u64 .ptr .align 1 _Z11run_bw_testP18gdaki_perf_contextjPjjS1_PhS1_S2_S1__param_8
)
{
	.local .align 8 .b8 	__local_depot0[8];
	.reg .b64 	%SP;
	.reg .b64 	%SPL;
	.reg .pred 	%p<4>;
	.reg .b32 	%r<13>;
	.reg .b64 	%rd<8>;

	mov.u64 	%SPL, __local_depot0;
	cvta.local.u64 	%SP, %SPL;
	ld.param.u32 	%r7, [_Z11run_bw_testP18gdaki_perf_contextjPjjS1_PhS1_S2_S1__param_1];
	ld.param.u64 	%rd3, [_Z11run_bw_testP18gdaki_perf_contextjPjjS1_PhS1_S2_S1__param_2];
	ld.param.u32 	%r8, [_Z11run_bw_testP18gdaki_perf_contextjPjjS1_PhS1_S2_S1__param_3];
	mov.u32 	%r1, %tid.x;
	setp.ge.u32 	%p1, %r1, %r7;
	@%p1 bra 	$L__BB0_4;
	add.s32 	%r2, %r8, 1;
	mov.u32 	%r3, %ctaid.x;
	mov.u32 	%r4, %ntid.x;
	add.u64 	%rd4, %SP, 0;
	add.u64 	%rd1, %SPL, 0;
	cvta.to.global.u64 	%rd2, %rd3;
	mov.u64 	%rd5, $str;
	mov.u32 	%r12, %r1;
$L__BB0_2:
	atom.global.inc.u32 	%r9, [%rd2], %r2;
	setp.eq.s32 	%p2, %r9, 0;
	@%p2 bra 	$L__BB0_2;
	st.local.v2.u32 	[%rd1], {%r3, %r1};
	cvta.global.u64 	%rd6, %rd5;
	{ // callseq 0, 0
	.param .b64 param0;
	st.param.b64 	[param0], %rd6;
	.param .b64 param1;
	st.param.b64 	[param1], %rd4;
	.param .b32 retval0;
	call.uni (retval0), 
	vprintf, 
	(
	param0, 
	param1
	);
	ld.param.b32 	%r10, [retval0];
	} // callseq 0
	add.s32 	%r12, %r12, %r4;
	setp.lt.u32 	%p3, %r12, %r7;
	@%p3 bra 	$L__BB0_2;
$L__BB0_4:
	bar.sync 	0;
	ret;

}


// ===== COMPILED SASS (sm_100) =====

	.target	sm_100

	.elftype	@"ET_EXEC"


//--------------------- .note.nv.tkinfo           --------------------------
	.section	.note.nv.tkinfo,"",@"SHT_NOTE"
	.sectionflags	@"SHF_NOTE_NV_TKINFO"
	.tkinfo
        /*0018*/ 	.word	0x00000002
        /*0030*/ 	.string	""
        /*0030*/ 	.string	"ptxas"
        /*0030*/ 	.string	"Cuda compilation tools, release 13.0, V13.0.88"
        /*0030*/ 	.string	"Build cuda_13.0.r13.0/compiler.36424714_0"
        /*0030*/ 	.string	"-arch sm_100 -m 64 "



//--------------------- .note.nv.cuinfo           --------------------------
	.section	.note.nv.cuinfo,"",@"SHT_NOTE"
	.sectionflags	@"SHF_NOTE_NV_CUINFO"
        /*0018*/ 	.short	0x0002
        /*001a*/ 	.short	0x0064
        /*001c*/ 	.short	0x0082
	.zero		2


//--------------------- .nv.info                  --------------------------
	.section	.nv.info,"",@"SHT_CUDA_INFO"
	.align	4


	//----- nvinfo : EIATTR_REGCOUNT
	.align		4
        /*0000*/ 	.byte	0x04, 0x2f
        /*0002*/ 	.short	(.L_2 - .L_1)
	.align		4
.L_1:
        /*0004*/ 	.word	index@(_Z11run_bw_testP18gdaki_perf_contextjPjjS1_PhS1_S2_S1_)
        /*0008*/ 	.word	0x0000001d


	//----- nvinfo : EIATTR_FRAME_SIZE
	.align		4
.L_2:
        /*000c*/ 	.byte	0x04, 0x11
        /*000e*/ 	.short	(.L_4 - .L_3)
	.align		4
.L_3:
        /*0010*/ 	.word	index@(_Z11run_bw_testP18gdaki_perf_contextjPjjS1_PhS1_S2_S1_)
        /*0014*/ 	.word	0x00000008


	//----- nvinfo : EIATTR_MIN_STACK_SIZE
	.align		4
.L_4:
        /*0018*/ 	.byte	0x04, 0x12
        /*001a*/ 	.short	(.L_6 - .L_5)
	.align		4
.L_5:
        /*001c*/ 	.word	index@(_Z11run_bw_testP18gdaki_perf_contextjPjjS1_PhS1_S2_S1_)
        /*0020*/ 	.word	0x00000008
.L_6:


//--------------------- .nv.compat                --------------------------
	.section	.nv.compat,"",@"SHT_CUDA_COMPAT_INFO"
	.align	4
        /*0000*/ 	.byte	0x02, 0x09, 0x00, 0x00, 0x02, 0x02, 0x01, 0x00, 0x02, 0x05, 0x05, 0x00, 0x03, 0x07, 0x01, 0x01
        /*0010*/ 	.byte	0x02, 0x03, 0x00, 0x00, 0x02, 0x06, 0x01, 0x00, 0x04, 0x0b, 0x08, 0x00, 0x09, 0x00, 0x00, 0x00
        /*0020*/ 	.byte	0x00, 0x00, 0x00, 0x00


//--------------------- .nv.info._Z11run_bw_testP18gdaki_perf_contextjPjjS1_PhS1_S2_S1_ --------------------------
	.section	.nv.info._Z11run_bw_testP18gdaki_perf_contextjPjjS1_PhS1_S2_S1_,"",@"SHT_CUDA_INFO"
	.sectionflags	@""
	.align	4


	//----- nvinfo : EIATTR_CUDA_API_VERSION
	.align		4
        /*0000*/ 	.byte	0x04, 0x37
        /*0002*/ 	.short	(.L_8 - .L_7)
.L_7:
        /*0004*/ 	.word	0x00000082


	//----- nvinfo : EIATTR_KPARAM_INFO
	.align		4
.L_8:
        /*0008*/ 	.byte	0x04, 0x17
        /*000a*/ 	.short	(.L_10 - .L_9)
.L_9:
        /*000c*/ 	.word	0x00000000
        /*0010*/ 	.short	0x0008
        /*0012*/ 	.short	0x0040
        /*0014*/ 	.byte	0x00, 0xf5, 0x21, 0x00


	//----- nvinfo : EIATTR_KPARAM_INFO
	.align		4
.L_10:
        /*0018*/ 	.byte	0x04, 0x17
        /*001a*/ 	.short	(.L_12 - .L_11)
.L_11:
        /*001c*/ 	.word	0x00000000
        /*0020*/ 	.short	0x0007
        /*0022*/ 	.short	0x0038
        /*0024*/ 	.byte	0x00, 0xf5, 0x21, 0x00


	//----- nvinfo : EIATTR_KPARAM_INFO
	.align		4
.L_12:
        /*0028*/ 	.byte	0x04, 0x17
        /*002a*/ 	.short	(.L_14 - .L_13)
.L_13:
        /*002c*/ 	.word	0x00000000
        /*0030*/ 	.short	0x0006
        /*0032*/ 	.short	0x0030
        /*0034*/ 	.byte	0x00, 0xf5, 0x21, 0x00


	//----- nvinfo : EIATTR_KPARAM_INFO
	.align		4
.L_14:
        /*0038*/ 	.byte	0x04, 0x17
        /*003a*/ 	.short	(.L_16 - .L_15)
.L_15:
        /*003c*/ 	.word	0x00000000
        /*0040*/ 	.short	0x0005
        /*0042*/ 	.short	0x0028
        /*0044*/ 	.byte	0x00, 0xf5, 0x21, 0x00


	//----- nvinfo : EIATTR_KPARAM_INFO
	.align		4
.L_16:
        /*0048*/ 	.byte	0x04, 0x17
        /*004a*/ 	.short	(.L_18 - .L_17)
.L_17:
        /*004c*/ 	.word	0x00000000
        /*0050*/ 	.short	0x0004
        /*0052*/ 	.short	0x0020
        /*0054*/ 	.byte	0x00, 0xf5, 0x21, 0x00


	//----- nvinfo : EIATTR_KPARAM_INFO
	.align		4
.L_18:
        /*0058*/ 	.byte	0x04, 0x17
        /*005a*/ 	.short	(.L_20 - .L_19)
.L_19:
        /*005c*/ 	.word	0x00000000
        /*0060*/ 	.short	0x0003
        /*0062*/ 	.short	0x0018
        /*0064*/ 	.byte	0x00, 0xf0, 0x11, 0x00


	//----- nvinfo : EIATTR_KPARAM_INFO
	.align		4
.L_20:
        /*0068*/ 	.byte	0x04, 0x17
        /*006a*/ 	.short	(.L_22 - .L_21)
.L_21:
        /*006c*/ 	.word	0x00000000
        /*0070*/ 	.short	0x0002
        /*0072*/ 	.short	0x0010
        /*0074*/ 	.byte	0x00, 0xf5, 0x21, 0x00


	//----- nvinfo : EIATTR_KPARAM_INFO
	.align		4
.L_22:
        /*0078*/ 	.byte	0x04, 0x17
        /*007a*/ 	.short	(.L_24 - .L_23)
.L_23:
        /*007c*/ 	.word	0x00000000
        /*0080*/ 	.short	0x0001
        /*0082*/ 	.short	0x0008
        /*0084*/ 	.byte	0x00, 0xf0, 0x11, 0x00


	//----- nvinfo : EIATTR_KPARAM_INFO
	.align		4
.L_24:
        /*0088*/ 	.byte	0x04, 0x17
        /*008a*/ 	.short	(.L_26 - .L_25)
.L_25:
        /*008c*/ 	.word	0x00000000
        /*0090*/ 	.short	0x0000
        /*0092*/ 	.short	0x0000
        /*0094*/ 	.byte	0x00, 0xf5, 0x21, 0x00


	//----- nvinfo : EIATTR_SPARSE_MMA_MASK
	.align		4
.L_26:
        /*0098*/ 	.byte	0x03, 0x50
        /*009a*/ 	.short	0x0000


	//----- nvinfo : EIATTR_MAXREG_COUNT
	.align		4
        /*009c*/ 	.byte	0x03, 0x1b
        /*009e*/ 	.short	0x00ff


	//----- nvinfo : EIATTR_NUM_BARRIERS
	.align		4
        /*00a0*/ 	.byte	0x02, 0x4c
        /*00a2*/ 	.byte	0x01
	.zero		1


	//----- nvinfo : EIATTR_EXTERNS
	.align		4
        /*00a4*/ 	.byte	0x04, 0x0f
        /*00a6*/ 	.short	(.L_28 - .L_27)


	//   ....[0]....
	.align		4
.L_27:
        /*00a8*/ 	.word	index@(vprintf)


	//----- nvinfo : EIATTR_MERCURY_ISA_VERSION
	.align		4
.L_28:
        /*00ac*/ 	.byte	0x03, 0x5f
        /*00ae*/ 	.short	0x0101


	//----- nvinfo : EIATTR_VRC_CTA_INIT_COUNT
	.align		4
        /*00b0*/ 	.byte	0x02, 0x4a
	.zero		1
	.zero		1


	//----- nvinfo : EIATTR_SYSCALL_OFFSETS
	.align		4
        /*00b4*/ 	.byte	0x04, 0x46
        /*00b6*/ 	.short	(.L_30 - .L_29)


	//   ....[0]....
.L_29:
        /*00b8*/ 	.word	0x00000210


	//----- nvinfo : EIATTR_EXIT_INSTR_OFFSETS
	.align		4
.L_30:
        /*00bc*/ 	.byte	0x04, 0x1c
        /*00be*/ 	.short	(.L_32 - .L_31)


	//   ....[0]....
.L_31:
        /*00c0*/ 	.word	0x00000270


	//----- nvinfo : EIATTR_CRS_STACK_SIZE
	.align		4
.L_32:
        /*00c4*/ 	.byte	0x04, 0x1e
        /*00c6*/ 	.short	(.L_34 - .L_33)
.L_33:
        /*00c8*/ 	.word	0x00000000


	//----- nvinfo : EIATTR_CBANK_PARAM_SIZE
	.align		4
.L_34:
        /*00cc*/ 	.byte	0x03, 0x19
        /*00ce*/ 	.short	0x0048


	//----- nvinfo : EIATTR_PARAM_CBANK
	.align		4
        /*00d0*/ 	.byte	0x04, 0x0a
        /*00d2*/ 	.short	(.L_36 - .L_35)
	.align		4
.L_35:
        /*00d4*/ 	.word	index@(.nv.constant0._Z11run_bw_testP18gdaki_perf_contextjPjjS1_PhS1_S2_S1_)
        /*00d8*/ 	.short	0x0380
        /*00da*/ 	.short	0x0048


	//----- nvinfo : EIATTR_SW_WAR
	.align		4
.L_36:
        /*00dc*/ 	.byte	0x04, 0x36
        /*00de*/ 	.short	(.L_38 - .L_37)
.L_37:
        /*00e0*/ 	.word	0x00000008
.L_38:


//--------------------- .nv.callgraph             --------------------------
	.section	.nv.callgraph,"",@"SHT_CUDA_CALLGRAPH"
	.align	4
	.sectionentsize	8
	.align		4
        /*0000*/ 	.word	0x00000000
	.align		4
        /*0004*/ 	.word	0xffffffff
	.align		4
        /*0008*/ 	.word	index@(_Z11run_bw_testP18gdaki_perf_contextjPjjS1_PhS1_S2_S1_)
	.align		4
        /*000c*/ 	.word	index@(vprintf)
	.align		4
        /*0010*/ 	.word	0x00000000
	.align		4
        /*0014*/ 	.word	0xfffffffe
	.align		4
        /*0018*/ 	.word	0x00000000
	.align		4
        /*001c*/ 	.word	0xfffffffd
	.align		4
        /*0020*/ 	.word	0x00000000
	.align		4
        /*0024*/ 	.word	0xfffffffc


//--------------------- .nv.constant4             --------------------------
	.section	.nv.constant4,"a",@progbits
	.align	8
	.align		8
.nv.constant4:
        /*0000*/ 	.dword	vprintf
	.align		8
        /*0008*/ 	.dword	$str


//--------------------- .text._Z11run_bw_testP18gdaki_perf_contextjPjjS1_PhS1_S2_S1_ --------------------------
	.section	.text._Z11run_bw_testP18gdaki_perf_contextjPjjS1_PhS1_S2_S1_,"ax",@progbits
	.align	128
        .global         _Z11run_bw_testP18gdaki_perf_contextjPjjS1_PhS1_S2_S1_
        .type           _Z11run_bw_testP18gdaki_perf_contextjPjjS1_PhS1_S2_S1_,@function
        .size           _Z11run_bw_testP18gdaki_perf_contextjPjjS1_PhS1_S2_S1_,(.L_x_4 - _Z11run_bw_testP18gdaki_perf_contextjPjjS1_PhS1_S2_S1_)
        .other          _Z11run_bw_testP18gdaki_perf_contextjPjjS1_PhS1_S2_S1_,@"STO_CUDA_ENTRY STV_DEFAULT"
_Z11run_bw_testP18gdaki_perf_contextjPjjS1_PhS1_S2_S1_:
.text._Z11run_bw_testP18gdaki_perf_contextjPjjS1_PhS1_S2_S1_:
[----:B------:R-:W0:Y:S01]  /*0000*/  LDC R1, c[0x0][0x37c] ;  /* 0x0000df00ff017b82 */ /* 0x000e220000000800 */
[----:B------:R-:W1:Y:S01]  /*0010*/  S2R R19, SR_TID.X ;  /* 0x0000000000137919 */ /* 0x000e620000002100 */
[----:B------:R-:W1:Y:S01]  /*0020*/  LDCU UR6, c[0x0][0x388] ;  /* 0x00007100ff0677ac */ /* 0x000e620008000800 */
[----:B0-----:R-:W-:Y:S01]  /*0030*/  VIADD R1, R1, 0xfffffff8 ;  /* 0xfffffff801017836 */ /* 0x001fe20000000000 */
[----:B------:R-:W0:Y:S01]  /*0040*/  LDCU UR4, c[0x0][0x2f8] ;  /* 0x00005f00ff0477ac */ /* 0x000e220008000800 */
[----:B------:R-:W2:Y:S01]  /*0050*/  LDCU UR5, c[0x0][0x2fc] ;  /* 0x00005f80ff0577ac */ /* 0x000ea20008000800 */
[----:B------:R-:W3:Y:S02]  /*0060*/  LDCU UR36, c[0x0][0x388] ;  /* 0x00007100ff2477ac */ /* 0x000ee40008000800 */
[----:B0-----:R-:W-:-:S05]  /*0070*/  IADD3 R22, P1, PT, R1, UR4, RZ ;  /* 0x0000000401167c10 */ /* 0x001fca000ff3e0ff */
[----:B--2---:R-:W-:Y:S01]  /*0080*/  IMAD.X R23, RZ, RZ, UR5, P1 ;  /* 0x00000005ff177e24 */ /* 0x004fe200088e06ff */
[----:B-1----:R-:W-:-:S13]  /*0090*/  ISETP.GE.U32.AND P0, PT, R19, UR6, PT ;  /* 0x0000000613007c0c */ /* 0x002fda000bf06070 */
[----:B---3--:R-:W-:Y:S05]  /*00a0*/  @P0 BRA `(.L_x_0) ;  /* 0x0000000000680947 */ /* 0x008fea0003800000 */
[----:B------:R-:W0:Y:S01]  /*00b0*/  LDC R26, c[0x0][0x398] ;  /* 0x0000e600ff1a7b82 */ /* 0x000e220000000800 */
[----:B------:R-:W1:Y:S01]  /*00c0*/  S2R R18, SR_CTAID.X ;  /* 0x0000000000127919 */ /* 0x000e620000002500 */
[----:B------:R-:W-:-:S06]  /*00d0*/  IMAD.MOV.U32 R25, RZ, RZ, R19 ;  /* 0x000000ffff197224 */ /* 0x000fcc00078e0013 */
[----:B------:R-:W2:Y:S08]  /*00e0*/  LDC R24, c[0x0][0x360] ;  /* 0x0000d800ff187b82 */ /* 0x000eb00000000800 */
[----:B------:R-:W3:Y:S01]  /*00f0*/  LDC.64 R16, c[0x0][0x358] ;  /* 0x0000d600ff107b82 */ /* 0x000ee20000000a00 */
[----:B01----:R-:W-:-:S07]  /*0100*/  VIADD R26, R26, 0x1 ;  /* 0x000000011a1a7836 */ /* 0x003fce0000000000 */
.L_x_1:
[----:B------:R-:W0:Y:S01]  /*0110*/  LDC.64 R2, c[0x0][0x390] ;  /* 0x0000e400ff027b82 */ /* 0x000e220000000a00 */
[----:B------:R-:W-:Y:S05]  /*0120*/  YIELD ;  /* 0x0000000000007946 */ /* 0x000fea0003800000 */
[----:B---3--:R-:W-:Y:S02]  /*0130*/  R2UR UR4, R16 ;  /* 0x00000000100472ca */ /* 0x008fe400000e0000 */
[----:B------:R-:W-:-:S13]  /*0140*/  R2UR UR5, R17 ;  /* 0x00000000110572ca */ /* 0x000fda00000e0000 */
[----:B0-----:R-:W3:Y:S02]  /*0150*/  ATOMG.E.INC.STRONG.GPU PT, R2, desc[UR4][R2.64], R26 ;  /* 0x8000001a020279a8 */ /* 0x001ee400099ef104 */
[----:B---3--:R-:W-:-:S13]  /*0160*/  ISETP.NE.AND P0, PT, R2, RZ, PT ;  /* 0x000000ff0200720c */ /* 0x008fda0003f05270 */
[----:B------:R-:W-:Y:S05]  /*0170*/  @!P0 BRA `(.L_x_1) ;  /* 0xfffffffc00e48947 */ /* 0x000fea000383ffff */
[----:B------:R-:W-:Y:S01]  /*0180*/  MOV R2, 0x0 ;  /* 0x0000000000027802 */ /* 0x000fe20000000f00 */
[----:B------:R0:W-:Y:S01]  /*0190*/  STL.64 [R1], R18 ;  /* 0x0000001201007387 */ /* 0x0001e20000100a00 */
[----:B------:R-:W1:Y:S01]  /*01a0*/  LDCU.64 UR4, c[0x4][0x8] ;  /* 0x01000100ff0477ac */ /* 0x000e620008000a00 */
[----:B------:R-:W-:Y:S01]  /*01b0*/  IMAD.MOV.U32 R6, RZ, RZ, R22 ;  /* 0x000000ffff067224 */ /* 0x000fe200078e0016 */
[----:B------:R-:W-:Y:S02]  /*01c0*/  MOV R7, R23 ;  /* 0x0000001700077202 */ /* 0x000fe40000000f00 */
[----:B------:R-:W3:Y:S01]  /*01d0*/  LDC.64 R2, c[0x4][R2] ;  /* 0x0100000002027b82 */ /* 0x000ee20000000a00 */
[----:B-1----:R-:W-:Y:S01]  /*01e0*/  MOV R4, UR4 ;  /* 0x0000000400047c02 */ /* 0x002fe20008000f00 */
[----:B0-----:R-:W-:-:S07]  /*01f0*/  IMAD.U32 R5, RZ, RZ, UR5 ;  /* 0x00000005ff057e24 */ /* 0x001fce000f8e00ff */
[----:B------:R-:W-:-:S07]  /*0200*/  LEPC R20, `(.L_x_2) ;  /* 0x000000001014794e */ /* 0x000fce0000000000 */
[----:B--23--:R-:W-:Y:S05]  /*0210*/  CALL.ABS.NOINC R2 ;  /* 0x0000000002007343 */ /* 0x00cfea0003c00000 */
.L_x_2:
[----:B------:R-:W-:-:S05]  /*0220*/  IMAD.IADD R25, R25, 0x1, R24 ;  /* 0x0000000119197824 */ /* 0x000fca00078e0218 */
[----:B------:R-:W-:-:S13]  /*0230*/  ISETP.GE.U32.AND P0, PT, R25, UR36, PT ;  /* 0x0000002419007c0c */ /* 0x000fda000bf06070 */
[----:B------:R-:W-:Y:S05]  /*0240*/  @!P0 BRA `(.L_x_1) ;  /* 0xfffffffc00b08947 */ /* 0x000fea000383ffff */
.L_x_0:
[----:B------:R-:W-:Y:S05]  /*0250*/  WARPSYNC.ALL ;  /* 0x0000000000007948 */ /* 0x000fea0003800000 */
[----:B------:R-:W-:Y:S06]  /*0260*/  BAR.SYNC.DEFER_BLOCKING 0x0 ;  /* 0x0000000000007b1d */ /* 0x000fec0000010000 */
[----:B------:R-:W-:Y:S05]  /*0270*/  EXIT ;  /* 0x000000000000794d */ /* 0x000fea0003800000 */
.L_x_3:
[----:B------:R-:W-:-:S00]  /*0280*/  BRA `(.L_x_3) ;  /* 0xfffffffc00fc7947 */ /* 0x000fc0000383ffff */
[----:B------:R-:W-:-:S00]  /*0290*/  NOP ;  /* 0x0000000000007918 */ /* 0x000fc00000000000 */
        /* <DEDUP_REMOVED lines=14> */
.L_x_4:


//--------------------- .nv.global.init           --------------------------
	.section	.nv.global.init,"aw",@progbits
.nv.global.init:
	.type		$str,@object
	.size		$str,(.L_0 - $str)
$str:
        /*0000*/ 	.byte	0x54, 0x65, 0x73, 0x74, 0x69, 0x6e, 0x67, 0x20, 0x42, 0x57, 0x20, 0x6f, 0x6e, 0x20, 0x62, 0x6c
        /*0010*/ 	.byte	0x6f, 0x63, 0x6b, 0x20, 0x25, 0x64, 0x2c, 0x20, 0x74, 0x68, 0x72, 0x65, 0x61, 0x64, 0x20, 0x25
        /*0020*/ 	.byte	0x64, 0x21, 0x0a, 0x00
.L_0:


//--------------------- .nv.shared.reserved.0     --------------------------
	.section	.nv.shared.reserved.0,"aw",@nobits
	.weak		__nv_reservedSMEM_offset_0_alias
	.size		__nv_reservedSMEM_offset_0_alias, 0, 64
	.other		__nv_reservedSMEM_offset_0_alias,@"STO_CUDA_RESERVED_SHARED STV_DEFAULT"
__nv_reservedSMEM_offset_0_alias:
	.zero		0
	.zero		64


//--------------------- .nv.constant0._Z11run_bw_testP18gdaki_perf_contextjPjjS1_PhS1_S2_S1_ --------------------------
	.section	.nv.constant0._Z11run_bw_testP18gdaki_perf_contextjPjjS1_PhS1_S2_S1_,"a",@progbits
	.sectionflags	@""
	.align	4
.nv.constant0._Z11run_bw_testP18gdaki_perf_contextjPjjS1_PhS1_S2_S1_:
	.zero		968


//--------------------- SYMBOLS --------------------------

	.type		.nv.reservedSmem.offset0,@object
	.size		.nv.reservedSmem.offset0,0x4
	.type		vprintf,@function
